//
// Generated by NVIDIA NVVM Compiler
//
// Compiler Build ID: CL-36424714
// Cuda compilation tools, release 13.0, V13.0.88
// Based on NVVM 20.0.0
//

.version 9.0
.target sm_100
.address_size 64

	// .globl	_Z9prefixSumPiS_S_S_ii
.extern .shared .align 16 .b8 compositeArray[];

.visible .entry _Z9prefixSumPiS_S_S_ii(
	.param .u64 .ptr .align 1 _Z9prefixSumPiS_S_S_ii_param_0,
	.param .u64 .ptr .align 1 _Z9prefixSumPiS_S_S_ii_param_1,
	.param .u64 .ptr .align 1 _Z9prefixSumPiS_S_S_ii_param_2,
	.param .u64 .ptr .align 1 _Z9prefixSumPiS_S_S_ii_param_3,
	.param .u32 _Z9prefixSumPiS_S_S_ii_param_4,
	.param .u32 _Z9prefixSumPiS_S_S_ii_param_5
)
{
	.reg .pred 	%p<16>;
	.reg .b32 	%r<131>;
	.reg .b64 	%rd<19>;

	ld.param.u64 	%rd5, [_Z9prefixSumPiS_S_S_ii_param_0];
	ld.param.u64 	%rd6, [_Z9prefixSumPiS_S_S_ii_param_1];
	ld.param.u64 	%rd4, [_Z9prefixSumPiS_S_S_ii_param_3];
	ld.param.u32 	%r30, [_Z9prefixSumPiS_S_S_ii_param_4];
	ld.param.u32 	%r31, [_Z9prefixSumPiS_S_S_ii_param_5];
	cvta.to.global.u64 	%rd1, %rd5;
	cvta.to.global.u64 	%rd2, %rd6;
	mov.u32 	%r1, %ntid.x;
	shl.b32 	%r32, %r1, 4;
	mov.u32 	%r33, compositeArray;
	add.s32 	%r2, %r33, %r32;
	shl.b32 	%r3, %r1, 2;
	add.s32 	%r4, %r2, %r3;
	mov.u32 	%r5, %tid.x;
	mov.u32 	%r6, %ctaid.x;
	mad.lo.s32 	%r7, %r1, %r6, %r5;
	shl.b32 	%r34, %r5, 4;
	add.s32 	%r8, %r33, %r34;
	mov.b32 	%r35, 0;
	st.shared.v4.u32 	[%r8], {%r35, %r35, %r35, %r35};
	setp.ge.s32 	%p1, %r7, %r30;
	shl.b32 	%r36, %r5, 2;
	add.s32 	%r9, %r2, %r36;
	add.s32 	%r10, %r4, %r36;
	@%p1 bra 	$L__BB0_2;
	mul.wide.s32 	%rd7, %r7, 4;
	add.s64 	%rd8, %rd2, %rd7;
	ld.global.u32 	%r38, [%rd8];
	st.shared.u32 	[%r9], %r38;
	add.s64 	%rd9, %rd1, %rd7;
	ld.global.u32 	%r39, [%rd9];
	st.shared.u32 	[%r10], %r39;
	shr.s32 	%r40, %r38, %r31;
	shl.b32 	%r41, %r40, 2;
	and.b32  	%r123, %r41, 12;
	add.s32 	%r42, %r8, %r123;
	mov.b32 	%r43, 1;
	st.shared.u32 	[%r42], %r43;
	bra.uni 	$L__BB0_3;
$L__BB0_2:
	mov.b32 	%r123, 0;
	st.shared.u32 	[%r9], %r123;
	st.shared.u32 	[%r10], %r123;
$L__BB0_3:
	bar.sync 	0;
	and.b32  	%r13, %r5, 1;
	setp.eq.s32 	%p2, %r13, 0;
	@%p2 bra 	$L__BB0_6;
	setp.lt.u32 	%p3, %r1, 2;
	mov.b32 	%r127, 1;
	mov.u32 	%r126, %r1;
	@%p3 bra 	$L__BB0_11;
$L__BB0_5:
	shr.u32 	%r19, %r126, 1;
	bar.sync 	0;
	setp.gt.u32 	%p4, %r126, 3;
	mov.u32 	%r126, %r19;
	@%p4 bra 	$L__BB0_5;
	bra.uni 	$L__BB0_11;
$L__BB0_6:
	setp.lt.u32 	%p5, %r1, 2;
	mov.b32 	%r127, 1;
	@%p5 bra 	$L__BB0_11;
	mov.b32 	%r127, 1;
	mov.u32 	%r124, %r1;
$L__BB0_8:
	bar.sync 	0;
	and.b32  	%r48, %r124, 2046;
	setp.ge.u32 	%p6, %r5, %r48;
	@%p6 bra 	$L__BB0_10;
	mad.lo.s32 	%r49, %r127, %r5, %r127;
	add.s32 	%r50, %r49, %r127;
	shl.b32 	%r51, %r49, 4;
	add.s32 	%r53, %r33, %r51;
	ld.shared.v4.u32 	{%r54, %r55, %r56, %r57}, [%r53+-16];
	shl.b32 	%r58, %r50, 4;
	add.s32 	%r59, %r33, %r58;
	ld.shared.v4.u32 	{%r60, %r61, %r62, %r63}, [%r59+-16];
	add.s32 	%r64, %r60, %r54;
	add.s32 	%r65, %r61, %r55;
	add.s32 	%r66, %r62, %r56;
	add.s32 	%r67, %r63, %r57;
	st.shared.v4.u32 	[%r59+-16], {%r64, %r65, %r66, %r67};
$L__BB0_10:
	shl.b32 	%r127, %r127, 1;
	setp.lt.u32 	%p7, %r124, 4;
	shr.u32 	%r124, %r124, 1;
	@%p7 bra 	$L__BB0_11;
	bra.uni 	$L__BB0_8;
$L__BB0_11:
	bar.sync 	0;
	setp.gt.u32 	%p8, %r5, 3;
	add.s32 	%r69, %r3, %r5;
	shl.b32 	%r70, %r69, 2;
	mov.u32 	%r71, compositeArray;
	add.s32 	%r72, %r70, %r71;
	add.s32 	%r21, %r72, -16;
	@%p8 bra 	$L__BB0_13;
	mov.b32 	%r73, 0;
	st.shared.u32 	[%r21], %r73;
$L__BB0_13:
	setp.eq.s32 	%p9, %r13, 0;
	bar.sync 	0;
	@%p9 bra 	$L__BB0_17;
	setp.lt.u32 	%p10, %r1, 2;
	@%p10 bra 	$L__BB0_22;
	mov.b32 	%r130, 1;
$L__BB0_16:
	bar.sync 	0;
	shl.b32 	%r130, %r130, 1;
	setp.lt.u32 	%p11, %r130, %r1;
	@%p11 bra 	$L__BB0_16;
	bra.uni 	$L__BB0_22;
$L__BB0_17:
	setp.lt.u32 	%p12, %r1, 2;
	@%p12 bra 	$L__BB0_22;
	mov.b32 	%r128, 1;
$L__BB0_19:
	shr.u32 	%r127, %r127, 1;
	bar.sync 	0;
	shl.b32 	%r128, %r128, 1;
	setp.ge.u32 	%p13, %r5, %r128;
	@%p13 bra 	$L__BB0_21;
	mad.lo.s32 	%r76, %r127, %r5, %r127;
	add.s32 	%r77, %r76, %r127;
	shl.b32 	%r78, %r76, 4;
	add.s32 	%r80, %r71, %r78;
	ld.shared.v4.u32 	{%r81, %r82, %r83, %r84}, [%r80+-16];
	shl.b32 	%r85, %r77, 4;
	add.s32 	%r86, %r71, %r85;
	ld.shared.v4.u32 	{%r87, %r88, %r89, %r90}, [%r86+-16];
	st.shared.u32 	[%r80+-16], %r87;
	add.s32 	%r91, %r87, %r81;
	st.shared.u32 	[%r80+-12], %r88;
	add.s32 	%r92, %r88, %r82;
	st.shared.u32 	[%r80+-8], %r89;
	add.s32 	%r93, %r89, %r83;
	st.shared.u32 	[%r80+-4], %r90;
	add.s32 	%r94, %r90, %r84;
	st.shared.v4.u32 	[%r86+-16], {%r91, %r92, %r93, %r94};
$L__BB0_21:
	setp.lt.u32 	%p14, %r128, %r1;
	@%p14 bra 	$L__BB0_19;
$L__BB0_22:
	add.s32 	%r95, %r4, %r3;
	setp.ge.s32 	%p15, %r7, %r30;
	bar.sync 	0;
	add.s32 	%r28, %r8, %r123;
	ld.shared.u32 	%r96, [%r28];
	shl.b32 	%r97, %r5, 2;
	add.s32 	%r29, %r95, %r97;
	st.shared.u32 	[%r29], %r96;
	ld.shared.u32 	%r98, [%r21];
	mov.u32 	%r99, %nctaid.x;
	mad.lo.s32 	%r100, %r5, %r99, %r6;
	cvta.to.global.u64 	%rd10, %rd4;
	mul.wide.u32 	%rd11, %r100, 4;
	add.s64 	%rd12, %rd10, %rd11;
	st.global.u32 	[%rd12], %r98;
	bar.sync 	0;
	shl.b32 	%r101, %r1, 3;
	sub.s32 	%r102, %r95, %r101;
	ld.shared.u32 	%r103, [%r102+-16];
	ld.shared.u32 	%r104, [%r8+4];
	add.s32 	%r105, %r104, %r103;
	st.shared.u32 	[%r8+4], %r105;
	ld.shared.u32 	%r106, [%r102+-12];
	ld.shared.v2.u32 	{%r107, %r108}, [%r8+8];
	add.s32 	%r109, %r107, %r106;
	st.shared.u32 	[%r8+8], %r109;
	ld.shared.u32 	%r110, [%r102+-8];
	add.s32 	%r111, %r108, %r110;
	st.shared.u32 	[%r8+12], %r111;
	bar.sync 	0;
	@%p15 bra 	$L__BB0_24;
	ld.param.u64 	%rd18, [_Z9prefixSumPiS_S_S_ii_param_2];
	ld.shared.u32 	%r112, [%r9];
	ld.shared.u32 	%r113, [%r10];
	ld.shared.u32 	%r114, [%r29];
	bar.sync 	0;
	ld.shared.u32 	%r115, [%r28];
	shl.b32 	%r116, %r115, 2;
	add.s32 	%r117, %r2, %r116;
	st.shared.u32 	[%r117], %r112;
	add.s32 	%r118, %r117, %r3;
	st.shared.u32 	[%r118], %r113;
	add.s32 	%r119, %r118, %r3;
	st.shared.u32 	[%r119], %r114;
	bar.sync 	0;
	ld.shared.u32 	%r120, [%r9];
	mul.wide.s32 	%rd13, %r7, 4;
	add.s64 	%rd14, %rd2, %rd13;
	st.global.u32 	[%rd14], %r120;
	ld.shared.u32 	%r121, [%r10];
	add.s64 	%rd15, %rd1, %rd13;
	st.global.u32 	[%rd15], %r121;
	ld.shared.u32 	%r122, [%r29];
	cvta.to.global.u64 	%rd16, %rd18;
	add.s64 	%rd17, %rd16, %rd13;
	st.global.u32 	[%rd17], %r122;
$L__BB0_24:
	ret;

}


// ===== COMPILED SASS (sm_100) =====

	.target	sm_100

	.elftype	@"ET_EXEC"


//--------------------- .note.nv.tkinfo           --------------------------
	.section	.note.nv.tkinfo,"",@"SHT_NOTE"
	.sectionflags	@"SHF_NOTE_NV_TKINFO"
	.tkinfo
        /*0018*/ 	.word	0x00000002
        /*0030*/ 	.string	""
        /*0030*/ 	.string	"ptxas"
        /*0030*/ 	.string	"Cuda compilation tools, release 13.0, V13.0.88"
        /*0030*/ 	.string	"Build cuda_13.0.r13.0/compiler.36424714_0"
        /*0030*/ 	.string	"-arch sm_100 -m 64 "



//--------------------- .note.nv.cuinfo           --------------------------
	.section	.note.nv.cuinfo,"",@"SHT_NOTE"
	.sectionflags	@"SHF_NOTE_NV_CUINFO"
        /*0018*/ 	.short	0x0002
        /*001a*/ 	.short	0x0064
        /*001c*/ 	.short	0x0082
	.zero		2


//--------------------- .nv.info                  --------------------------
	.section	.nv.info,"",@"SHT_CUDA_INFO"
	.align	4


	//----- nvinfo : EIATTR_REGCOUNT
	.align		4
        /*0000*/ 	.byte	0x04, 0x2f
        /*0002*/ 	.short	(.L_1 - .L_0)
	.align		4
.L_0:
        /*0004*/ 	.word	index@(_Z9prefixSumPiS_S_S_ii)
        /*0008*/ 	.word	0x0000001a


	//----- nvinfo : EIATTR_FRAME_SIZE
	.align		4
.L_1:
        /*000c*/ 	.byte	0x04, 0x11
        /*000e*/ 	.short	(.L_3 - .L_2)
	.align		4
.L_2:
        /*0010*/ 	.word	index@(_Z9prefixSumPiS_S_S_ii)
        /*0014*/ 	.word	0x00000000


	//----- nvinfo : EIATTR_MIN_STACK_SIZE
	.align		4
.L_3:
        /*0018*/ 	.byte	0x04, 0x12
        /*001a*/ 	.short	(.L_5 - .L_4)
	.align		4
.L_4:
        /*001c*/ 	.word	index@(_Z9prefixSumPiS_S_S_ii)
        /*0020*/ 	.word	0x00000000
.L_5:


//--------------------- .nv.compat                --------------------------
	.section	.nv.compat,"",@"SHT_CUDA_COMPAT_INFO"
	.align	4
        /*0000*/ 	.byte	0x02, 0x09, 0x00, 0x00, 0x02, 0x02, 0x01, 0x00, 0x02, 0x05, 0x05, 0x00, 0x03, 0x07, 0x01, 0x01
        /*0010*/ 	.byte	0x02, 0x03, 0x00, 0x00, 0x02, 0x06, 0x01, 0x00, 0x04, 0x0b, 0x08, 0x00, 0x09, 0x00, 0x00, 0x00
        /*0020*/ 	.byte	0x00, 0x00, 0x00, 0x00


//--------------------- .nv.info._Z9prefixSumPiS_S_S_ii --------------------------
	.section	.nv.info._Z9prefixSumPiS_S_S_ii,"",@"SHT_CUDA_INFO"
	.sectionflags	@""
	.align	4


	//----- nvinfo : EIATTR_CUDA_API_VERSION
	.align		4
        /*0000*/ 	.byte	0x04, 0x37
        /*0002*/ 	.short	(.L_7 - .L_6)
.L_6:
        /*0004*/ 	.word	0x00000082


	//----- nvinfo : EIATTR_KPARAM_INFO
	.align		4
.L_7:
        /*0008*/ 	.byte	0x04, 0x17
        /*000a*/ 	.short	(.L_9 - .L_8)
.L_8:
        /*000c*/ 	.word	0x00000000
        /*0010*/ 	.short	0x0005
        /*0012*/ 	.short	0x0024
        /*0014*/ 	.byte	0x00, 0xf0, 0x11, 0x00


	//----- nvinfo : EIATTR_KPARAM_INFO
	.align		4
.L_9:
        /*0018*/ 	.byte	0x04, 0x17
        /*001a*/ 	.short	(.L_11 - .L_10)
.L_10:
        /*001c*/ 	.word	0x00000000
        /*0020*/ 	.short	0x0004
        /*0022*/ 	.short	0x0020
        /*0024*/ 	.byte	0x00, 0xf0, 0x11, 0x00


	//----- nvinfo : EIATTR_KPARAM_INFO
	.align		4
.L_11:
        /*0028*/ 	.byte	0x04, 0x17
        /*002a*/ 	.short	(.L_13 - .L_12)
.L_12:
        /*002c*/ 	.word	0x00000000
        /*0030*/ 	.short	0x0003
        /*0032*/ 	.short	0x0018
        /*0034*/ 	.byte	0x00, 0xf5, 0x21, 0x00


	//----- nvinfo : EIATTR_KPARAM_INFO
	.align		4
.L_13:
        /*0038*/ 	.byte	0x04, 0x17
        /*003a*/ 	.short	(.L_15 - .L_14)
.L_14:
        /*003c*/ 	.word	0x00000000
        /*0040*/ 	.short	0x0002
        /*0042*/ 	.short	0x0010
        /*0044*/ 	.byte	0x00, 0xf5, 0x21, 0x00


	//----- nvinfo : EIATTR_KPARAM_INFO
	.align		4
.L_15:
        /*0048*/ 	.byte	0x04, 0x17
        /*004a*/ 	.short	(.L_17 - .L_16)
.L_16:
        /*004c*/ 	.word	0x00000000
        /*0050*/ 	.short	0x0001
        /*0052*/ 	.short	0x0008
        /*0054*/ 	.byte	0x00, 0xf5, 0x21, 0x00


	//----- nvinfo : EIATTR_KPARAM_INFO
	.align		4
.L_17:
        /*0058*/ 	.byte	0x04, 0x17
        /*005a*/ 	.short	(.L_19 - .L_18)
.L_18:
        /*005c*/ 	.word	0x00000000
        /*0060*/ 	.short	0x0000
        /*0062*/ 	.short	0x0000
        /*0064*/ 	.byte	0x00, 0xf5, 0x21, 0x00


	//----- nvinfo : EIATTR_SPARSE_MMA_MASK
	.align		4
.L_19:
        /*0068*/ 	.byte	0x03, 0x50
        /*006a*/ 	.short	0x0000


	//----- nvinfo : EIATTR_MAXREG_COUNT
	.align		4
        /*006c*/ 	.byte	0x03, 0x1b
        /*006e*/ 	.short	0x00ff


	//----- nvinfo : EIATTR_NUM_BARRIERS
	.align		4
        /*0070*/ 	.byte	0x02, 0x4c
        /*0072*/ 	.byte	0x01
	.zero		1


	//----- nvinfo : EIATTR_MERCURY_ISA_VERSION
	.align		4
        /*0074*/ 	.byte	0x03, 0x5f
        /*0076*/ 	.short	0x0101


	//----- nvinfo : EIATTR_VRC_CTA_INIT_COUNT
	.align		4
        /*0078*/ 	.byte	0x02, 0x4a
	.zero		1
	.zero		1


	//----- nvinfo : EIATTR_EXIT_INSTR_OFFSETS
	.align		4
        /*007c*/ 	.byte	0x04, 0x1c
        /*007e*/ 	.short	(.L_21 - .L_20)


	//   ....[0]....
.L_20:
        /*0080*/ 	.word	0x00000960


	//   ....[1]....
        /*0084*/ 	.word	0x00000af0


	//----- nvinfo : EIATTR_CRS_STACK_SIZE
	.align		4
.L_21:
        /*0088*/ 	.byte	0x04, 0x1e
        /*008a*/ 	.short	(.L_23 - .L_22)
.L_22:
        /*008c*/ 	.word	0x00000000


	//----- nvinfo : EIATTR_CBANK_PARAM_SIZE
	.align		4
.L_23:
        /*0090*/ 	.byte	0x03, 0x19
        /*0092*/ 	.short	0x0028


	//----- nvinfo : EIATTR_PARAM_CBANK
	.align		4
        /*0094*/ 	.byte	0x04, 0x0a
        /*0096*/ 	.short	(.L_25 - .L_24)
	.align		4
.L_24:
        /*0098*/ 	.word	index@(.nv.constant0._Z9prefixSumPiS_S_S_ii)
        /*009c*/ 	.short	0x0380
        /*009e*/ 	.short	0x0028


	//----- nvinfo : EIATTR_SW_WAR
	.align		4
.L_25:
        /*00a0*/ 	.byte	0x04, 0x36
        /*00a2*/ 	.short	(.L_27 - .L_26)
.L_26:
        /*00a4*/ 	.word	0x00000008
.L_27:


//--------------------- .nv.callgraph             --------------------------
	.section	.nv.callgraph,"",@"SHT_CUDA_CALLGRAPH"
	.align	4
	.sectionentsize	8
	.align		4
        /*0000*/ 	.word	0x00000000
	.align		4
        /*0004*/ 	.word	0xffffffff
	.align		4
        /*0008*/ 	.word	0x00000000
	.align		4
        /*000c*/ 	.word	0xfffffffe
	.align		4
        /*0010*/ 	.word	0x00000000
	.align		4
        /*0014*/ 	.word	0xfffffffd
	.align		4
        /*0018*/ 	.word	0x00000000
	.align		4
        /*001c*/ 	.word	0xfffffffc


//--------------------- .text._Z9prefixSumPiS_S_S_ii --------------------------
	.section	.text._Z9prefixSumPiS_S_S_ii,"ax",@progbits
	.align	128
        .global         _Z9prefixSumPiS_S_S_ii
        .type           _Z9prefixSumPiS_S_S_ii,@function
        .size           _Z9prefixSumPiS_S_S_ii,(.L_x_13 - _Z9prefixSumPiS_S_S_ii)
        .other          _Z9prefixSumPiS_S_S_ii,@"STO_CUDA_ENTRY STV_DEFAULT"
_Z9prefixSumPiS_S_S_ii:
.text._Z9prefixSumPiS_S_S_ii:
[----:B------:R-:W-:Y:S01]  /*0000*/  LDC R1, c[0x0][0x37c] ;  /* 0x0000df00ff017b82 */ /* 0x000fe20000000800 */
[----:B------:R-:W0:Y:S07]  /*0010*/  S2R R3, SR_TID.X ;  /* 0x0000000000037919 */ /* 0x000e2e0000002100 */
[----:B------:R-:W0:Y:S01]  /*0020*/  S2UR UR8, SR_CTAID.X ;  /* 0x00000000000879c3 */ /* 0x000e220000002500 */
[----:B------:R-:W1:Y:S01]  /*0030*/  LDCU UR4, c[0x0][0x3a0] ;  /* 0x00007400ff0477ac */ /* 0x000e620008000800 */
[----:B------:R-:W2:Y:S06]  /*0040*/  LDCU.64 UR6, c[0x0][0x358] ;  /* 0x00006b00ff0677ac */ /* 0x000eac0008000a00 */
[----:B------:R-:W0:Y:S08]  /*0050*/  LDC R2, c[0x0][0x360] ;  /* 0x0000d800ff027b82 */ /* 0x000e300000000800 */
[----:B------:R-:W3:Y:S08]  /*0060*/  LDC.64 R4, c[0x0][0x388] ;  /* 0x0000e200ff047b82 */ /* 0x000ef00000000a00 */
[----:B------:R-:W4:Y:S01]  /*0070*/  LDC.64 R8, c[0x0][0x380] ;  /* 0x0000e000ff087b82 */ /* 0x000f220000000a00 */
[----:B0-----:R-:W-:-:S05]  /*0080*/  IMAD R16, R2, UR8, R3 ;  /* 0x0000000802107c24 */ /* 0x001fca000f8e0203 */
[----:B-1----:R-:W-:-:S13]  /*0090*/  ISETP.GE.AND P0, PT, R16, UR4, PT ;  /* 0x0000000410007c0c */ /* 0x002fda000bf06270 */
[C---:B---3--:R-:W-:Y:S01]  /*00a0*/  @!P0 IMAD.WIDE R4, R16.reuse, 0x4, R4 ;  /* 0x0000000410048825 */ /* 0x048fe200078e0204 */
[----:B------:R-:W0:Y:S01]  /*00b0*/  S2R R0, SR_CgaCtaId ;  /* 0x0000000000007919 */ /* 0x000e220000008800 */
[----:B------:R-:W1:Y:S03]  /*00c0*/  @!P0 LDC R7, c[0x0][0x3a4] ;  /* 0x0000e900ff078b82 */ /* 0x000e660000000800 */
[----:B--2---:R2:W1:Y:S01]  /*00d0*/  @!P0 LDG.E R6, desc[UR6][R4.64] ;  /* 0x0000000604068981 */ /* 0x004462000c1e1900 */
[----:B----4-:R-:W-:-:S06]  /*00e0*/  @!P0 IMAD.WIDE R8, R16, 0x4, R8 ;  /* 0x0000000410088825 */ /* 0x010fcc00078e0208 */
[----:B------:R3:W4:Y:S01]  /*00f0*/  @!P0 LDG.E R9, desc[UR6][R8.64] ;  /* 0x0000000608098981 */ /* 0x000722000c1e1900 */
[----:B------:R-:W-:Y:S02]  /*0100*/  MOV R19, 0x400 ;  /* 0x0000040000137802 */ /* 0x000fe40000000f00 */
[----:B------:R-:W-:Y:S02]  /*0110*/  LOP3.LUT P1, R20, R3, 0x1, RZ, 0xc0, !PT ;  /* 0x0000000103147812 */ /* 0x000fe4000782c0ff */
[----:B------:R-:W-:Y:S02]  /*0120*/  @!P0 MOV R11, 0x1 ;  /* 0x00000001000b8802 */ /* 0x000fe40000000f00 */
[----:B0-----:R-:W-:-:S05]  /*0130*/  LEA R19, R0, R19, 0x18 ;  /* 0x0000001300137211 */ /* 0x001fca00078ec0ff */
[----:B------:R-:W-:-:S04]  /*0140*/  IMAD R18, R2, 0x10, R19 ;  /* 0x0000001002127824 */ /* 0x000fc800078e0213 */
[--C-:B------:R-:W-:Y:S02]  /*0150*/  IMAD R17, R2, 0x4, R18.reuse ;  /* 0x0000000402117824 */ /* 0x100fe400078e0212 */
[C---:B--2---:R-:W-:Y:S02]  /*0160*/  IMAD R5, R3.reuse, 0x4, R18 ;  /* 0x0000000403057824 */ /* 0x044fe400078e0212 */
[C---:B------:R-:W-:Y:S01]  /*0170*/  IMAD R4, R3.reuse, 0x4, R17 ;  /* 0x0000000403047824 */ /* 0x040fe200078e0211 */
[----:B-1----:R-:W-:Y:S02]  /*0180*/  @!P0 SHF.R.S32.HI R0, RZ, R7, R6 ;  /* 0x00000007ff008219 */ /* 0x002fe40000011406 */
[----:B------:R-:W-:-:S03]  /*0190*/  LEA R7, R3, R19, 0x4 ;  /* 0x0000001303077211 */ /* 0x000fc600078e20ff */
[----:B------:R-:W-:Y:S02]  /*01a0*/  @!P0 IMAD.SHL.U32 R0, R0, 0x4, RZ ;  /* 0x0000000400008824 */ /* 0x000fe400078e00ff */
[----:B------:R0:W-:Y:S03]  /*01b0*/  STS.128 [R7], RZ ;  /* 0x000000ff07007388 */ /* 0x0001e60000000c00 */
[----:B------:R-:W-:Y:S01]  /*01c0*/  @!P0 LOP3.LUT R0, R0, 0xc, RZ, 0xc0, !PT ;  /* 0x0000000c00008812 */ /* 0x000fe200078ec0ff */
[----:B------:R0:W-:Y:S04]  /*01d0*/  @!P0 STS [R5], R6 ;  /* 0x0000000605008388 */ /* 0x0001e80000000800 */
[----:B---3--:R-:W-:Y:S01]  /*01e0*/  @!P0 IMAD.IADD R8, R7, 0x1, R0 ;  /* 0x0000000107088824 */ /* 0x008fe200078e0200 */
[----:B----4-:R0:W-:Y:S01]  /*01f0*/  @!P0 STS [R4], R9 ;  /* 0x0000000904008388 */ /* 0x0101e20000000800 */
[----:B------:R-:W-:-:S03]  /*0200*/  @P0 MOV R0, RZ ;  /* 0x000000ff00000202 */ /* 0x000fc60000000f00 */
[----:B------:R0:W-:Y:S04]  /*0210*/  @!P0 STS [R8], R11 ;  /* 0x0000000b08008388 */ /* 0x0001e80000000800 */
[----:B------:R0:W-:Y:S04]  /*0220*/  @P0 STS [R5], RZ ;  /* 0x000000ff05000388 */ /* 0x0001e80000000800 */
[----:B------:R0:W-:Y:S01]  /*0230*/  @P0 STS [R4], RZ ;  /* 0x000000ff04000388 */ /* 0x0001e20000000800 */
[----:B------:R-:W-:Y:S06]  /*0240*/  BAR.SYNC.DEFER_BLOCKING 0x0 ;  /* 0x0000000000007b1d */ /* 0x000fec0000010000 */
[----:B------:R-:W-:Y:S05]  /*0250*/  @!P1 BRA `(.L_x_0) ;  /* 0x0000000000289947 */ /* 0x000fea0003800000 */
[----:B------:R-:W-:Y:S01]  /*0260*/  ISETP.GE.U32.AND P0, PT, R2, 0x2, PT ;  /* 0x000000020200780c */ /* 0x000fe20003f06070 */
[----:B0-----:R-:W-:-:S12]  /*0270*/  IMAD.MOV.U32 R6, RZ, RZ, 0x1 ;  /* 0x00000001ff067424 */ /* 0x001fd800078e00ff */
[----:B------:R-:W-:Y:S05]  /*0280*/  @!P0 BRA `(.L_x_1) ;  /* 0x0000000000888947 */ /* 0x000fea0003800000 */
[----:B------:R-:W-:-:S07]  /*0290*/  IMAD.MOV.U32 R8, RZ, RZ, R2 ;  /* 0x000000ffff087224 */ /* 0x000fce00078e0002 */
.L_x_2:
[----:B------:R-:W-:Y:S01]  /*02a0*/  ISETP.GT.U32.AND P0, PT, R8, 0x3, PT ;  /* 0x000000030800780c */ /* 0x000fe20003f04070 */
[----:B------:R-:W-:Y:S05]  /*02b0*/  WARPSYNC.ALL ;  /* 0x0000000000007948 */ /* 0x000fea0003800000 */
[----:B------:R-:W-:Y:S01]  /*02c0*/  BAR.SYNC.DEFER_BLOCKING 0x0 ;  /* 0x0000000000007b1d */ /* 0x000fe20000010000 */
[----:B------:R-:W-:-:S06]  /*02d0*/  SHF.R.U32.HI R8, RZ, 0x1, R8 ;  /* 0x00000001ff087819 */ /* 0x000fcc0000011608 */
[----:B------:R-:W-:Y:S05]  /*02e0*/  @P0 BRA `(.L_x_2) ;  /* 0xfffffffc00ec0947 */ /* 0x000fea000383ffff */
[----:B------:R-:W-:Y:S05]  /*02f0*/  BRA `(.L_x_1) ;  /* 0x00000000006c7947 */ /* 0x000fea0003800000 */
.L_x_0:
[----:B------:R-:W-:Y:S01]  /*0300*/  ISETP.GE.U32.AND P0, PT, R2, 0x2, PT ;  /* 0x000000020200780c */ /* 0x000fe20003f06070 */
[----:B0-----:R-:W-:-:S12]  /*0310*/  HFMA2 R6, -RZ, RZ, 0, 5.9604644775390625e-08 ;  /* 0x00000001ff067431 */ /* 0x001fd800000001ff */
[----:B------:R-:W-:Y:S05]  /*0320*/  @!P0 BRA `(.L_x_1) ;  /* 0x0000000000608947 */ /* 0x000fea0003800000 */
[----:B------:R-:W-:Y:S02]  /*0330*/  IMAD.MOV.U32 R6, RZ, RZ, 0x1 ;  /* 0x00000001ff067424 */ /* 0x000fe400078e00ff */
[----:B------:R-:W-:-:S07]  /*0340*/  IMAD.MOV.U32 R21, RZ, RZ, R2 ;  /* 0x000000ffff157224 */ /* 0x000fce00078e0002 */
.L_x_5:
[----:B0-----:R-:W-:Y:S01]  /*0350*/  LOP3.LUT R8, R21, 0x7fe, RZ, 0xc0, !PT ;  /* 0x000007fe15087812 */ /* 0x001fe200078ec0ff */
[----:B------:R-:W-:Y:S05]  /*0360*/  WARPSYNC.ALL ;  /* 0x0000000000007948 */ /* 0x000fea0003800000 */
[----:B------:R-:W-:Y:S01]  /*0370*/  BAR.SYNC.DEFER_BLOCKING 0x0 ;  /* 0x0000000000007b1d */ /* 0x000fe20000010000 */
[----:B------:R-:W-:Y:S02]  /*0380*/  ISETP.GE.U32.AND P0, PT, R3, R8, PT ;  /* 0x000000080300720c */ /* 0x000fe40003f06070 */
[----:B------:R-:W-:-:S03]  /*0390*/  ISETP.GE.U32.AND P1, PT, R21, 0x4, PT ;  /* 0x000000041500780c */ /* 0x000fc60003f26070 */
[----:B------:R-:W-:Y:S08]  /*03a0*/  BSSY.RECONVERGENT B0, `(.L_x_3) ;  /* 0x000000d000007945 */ /* 0x000ff00003800200 */
[----:B------:R-:W-:Y:S05]  /*03b0*/  @P0 BRA `(.L_x_4) ;  /* 0x00000000002c0947 */ /* 0x000fea0003800000 */
[----:B------:R-:W-:-:S04]  /*03c0*/  IMAD R8, R3, R6, R6 ;  /* 0x0000000603087224 */ /* 0x000fc800078e0206 */
[C---:B------:R-:W-:Y:S01]  /*03d0*/  IMAD R22, R8.reuse, 0x10, R19 ;  /* 0x0000001008167824 */ /* 0x040fe200078e0213 */
[----:B------:R-:W-:-:S05]  /*03e0*/  IADD3 R10, PT, PT, R8, R6, RZ ;  /* 0x00000006080a7210 */ /* 0x000fca0007ffe0ff */
[----:B------:R-:W-:Y:S02]  /*03f0*/  IMAD R23, R10, 0x10, R19 ;  /* 0x000000100a177824 */ /* 0x000fe400078e0213 */
[----:B------:R-:W-:Y:S04]  /*0400*/  LDS.128 R8, [R22+-0x10] ;  /* 0xfffff00016087984 */ /* 0x000fe80000000c00 */
[----:B------:R-:W0:Y:S02]  /*0410*/  LDS.128 R12, [R23+-0x10] ;  /* 0xfffff000170c7984 */ /* 0x000e240000000c00 */
[----:B0-----:R-:W-:Y:S01]  /*0420*/  IADD3 R8, PT, PT, R8, R12, RZ ;  /* 0x0000000c08087210 */ /* 0x001fe20007ffe0ff */
[----:B------:R-:W-:Y:S01]  /*0430*/  IMAD.IADD R9, R9, 0x1, R13 ;  /* 0x0000000109097824 */ /* 0x000fe200078e020d */
[----:B------:R-:W-:Y:S01]  /*0440*/  IADD3 R11, PT, PT, R11, R15, RZ ;  /* 0x0000000f0b0b7210 */ /* 0x000fe20007ffe0ff */
[----:B------:R-:W-:-:S05]  /*0450*/  IMAD.IADD R10, R10, 0x1, R14 ;  /* 0x000000010a0a7824 */ /* 0x000fca00078e020e */
[----:B------:R0:W-:Y:S02]  /*0460*/  STS.128 [R23+-0x10], R8 ;  /* 0xfffff00817007388 */ /* 0x0001e40000000c00 */
.L_x_4:
[----:B------:R-:W-:Y:S05]  /*0470*/  BSYNC.RECONVERGENT B0 ;  /* 0x0000000000007941 */ /* 0x000fea0003800200 */
.L_x_3:
[----:B------:R-:W-:Y:S01]  /*0480*/  SHF.R.U32.HI R21, RZ, 0x1, R21 ;  /* 0x00000001ff157819 */ /* 0x000fe20000011615 */
[----:B------:R-:W-:Y:S01]  /*0490*/  IMAD.SHL.U32 R6, R6, 0x2, RZ ;  /* 0x0000000206067824 */ /* 0x000fe200078e00ff */
[----:B------:R-:W-:Y:S06]  /*04a0*/  @P1 BRA `(.L_x_5) ;  /* 0xfffffffc00a81947 */ /* 0x000fec000383ffff */
.L_x_1:
[----:B------:R-:W-:Y:S05]  /*04b0*/  WARPSYNC.ALL ;  /* 0x0000000000007948 */ /* 0x000fea0003800000 */
[----:B------:R-:W1:Y:S08]  /*04c0*/  S2UR UR5, SR_CgaCtaId ;  /* 0x00000000000579c3 */ /* 0x000e700000008800 */
[----:B------:R-:W-:Y:S01]  /*04d0*/  BAR.SYNC.DEFER_BLOCKING 0x0 ;  /* 0x0000000000007b1d */ /* 0x000fe20000010000 */
[----:B------:R-:W-:Y:S01]  /*04e0*/  ISETP.GT.U32.AND P0, PT, R3, 0x3, PT ;  /* 0x000000030300780c */ /* 0x000fe20003f04070 */
[----:B------:R-:W-:-:S04]  /*04f0*/  IMAD R19, R2, 0x4, R3 ;  /* 0x0000000402137824 */ /* 0x000fc800078e0203 */
[----:B------:R-:W-:Y:S02]  /*0500*/  UMOV UR4, 0x400 ;  /* 0x0000040000047882 */ /* 0x000fe40000000000 */
[----:B-1----:R-:W-:-:S06]  /*0510*/  ULEA UR4, UR5, UR4, 0x18 ;  /* 0x0000000405047291 */ /* 0x002fcc000f8ec0ff */
[----:B------:R-:W-:-:S05]  /*0520*/  LEA R19, R19, UR4, 0x2 ;  /* 0x0000000413137c11 */ /* 0x000fca000f8e10ff */
[----:B------:R1:W-:Y:S01]  /*0530*/  @!P0 STS [R19+-0x10], RZ ;  /* 0xfffff0ff13008388 */ /* 0x0003e20000000800 */
[----:B------:R-:W-:Y:S01]  /*0540*/  BAR.SYNC.DEFER_BLOCKING 0x0 ;  /* 0x0000000000007b1d */ /* 0x000fe20000010000 */
[----:B------:R-:W-:-:S13]  /*0550*/  ISETP.NE.AND P0, PT, R20, RZ, PT ;  /* 0x000000ff1400720c */ /* 0x000fda0003f05270 */
[----:B-1----:R-:W-:Y:S05]  /*0560*/  @!P0 BRA `(.L_x_6) ;  /* 0x0000000000248947 */ /* 0x002fea0003800000 */
[----:B------:R-:W-:-:S13]  /*0570*/  ISETP.GE.U32.AND P0, PT, R2, 0x2, PT ;  /* 0x000000020200780c */ /* 0x000fda0003f06070 */
[----:B------:R-:W-:Y:S05]  /*0580*/  @!P0 BRA `(.L_x_7) ;  /* 0x0000000000808947 */ /* 0x000fea0003800000 */
[----:B0-----:R-:W-:-:S07]  /*0590*/  MOV R9, 0x1 ;  /* 0x0000000100097802 */ /* 0x001fce0000000f00 */
.L_x_8:
[----:B------:R-:W-:Y:S01]  /*05a0*/  IMAD.SHL.U32 R9, R9, 0x2, RZ ;  /* 0x0000000209097824 */ /* 0x000fe200078e00ff */
[----:B------:R-:W-:Y:S05]  /*05b0*/  WARPSYNC.ALL ;  /* 0x0000000000007948 */ /* 0x000fea0003800000 */
[----:B------:R-:W-:Y:S01]  /*05c0*/  BAR.SYNC.DEFER_BLOCKING 0x0 ;  /* 0x0000000000007b1d */ /* 0x000fe20000010000 */
[----:B------:R-:W-:-:S13]  /*05d0*/  ISETP.GE.U32.AND P0, PT, R9, R2, PT ;  /* 0x000000020900720c */ /* 0x000fda0003f06070 */
[----:B------:R-:W-:Y:S05]  /*05e0*/  @!P0 BRA `(.L_x_8) ;  /* 0xfffffffc00ec8947 */ /* 0x000fea000383ffff */
[----:B------:R-:W-:Y:S05]  /*05f0*/  BRA `(.L_x_7) ;  /* 0x0000000000647947 */ /* 0x000fea0003800000 */
.L_x_6:
[----:B------:R-:W-:-:S13]  /*0600*/  ISETP.GE.U32.AND P0, PT, R2, 0x2, PT ;  /* 0x000000020200780c */ /* 0x000fda0003f06070 */
[----:B------:R-:W-:Y:S05]  /*0610*/  @!P0 BRA `(.L_x_7) ;  /* 0x00000000005c8947 */ /* 0x000fea0003800000 */
[----:B------:R-:W-:-:S07]  /*0620*/  IMAD.MOV.U32 R20, RZ, RZ, 0x1 ;  /* 0x00000001ff147424 */ /* 0x000fce00078e00ff */
.L_x_11:
[----:B------:R-:W-:Y:S01]  /*0630*/  SHF.L.U32 R20, R20, 0x1, RZ ;  /* 0x0000000114147819 */ /* 0x000fe200000006ff */
[----:B------:R-:W-:Y:S05]  /*0640*/  WARPSYNC.ALL ;  /* 0x0000000000007948 */ /* 0x000fea0003800000 */
[----:B------:R-:W-:Y:S01]  /*0650*/  BAR.SYNC.DEFER_BLOCKING 0x0 ;  /* 0x0000000000007b1d */ /* 0x000fe20000010000 */
[----:B------:R-:W-:Y:S02]  /*0660*/  ISETP.GE.U32.AND P0, PT, R3, R20, PT ;  /* 0x000000140300720c */ /* 0x000fe40003f06070 */
[----:B------:R-:W-:Y:S02]  /*0670*/  ISETP.GE.U32.AND P1, PT, R20, R2, PT ;  /* 0x000000021400720c */ /* 0x000fe40003f26070 */
[----:B------:R-:W-:Y:S01]  /*0680*/  SHF.R.U32.HI R6, RZ, 0x1, R6 ;  /* 0x00000001ff067819 */ /* 0x000fe20000011606 */
[----:B------:R-:W-:Y:S08]  /*0690*/  BSSY.RECONVERGENT B0, `(.L_x_9) ;  /* 0x000000e000007945 */ /* 0x000ff00003800200 */
[----:B-1----:R-:W-:Y:S05]  /*06a0*/  @P0 BRA `(.L_x_10) ;  /* 0x0000000000300947 */ /* 0x002fea0003800000 */
[----:B0-----:R-:W-:-:S04]  /*06b0*/  IMAD R9, R6, R3, R6 ;  /* 0x0000000306097224 */ /* 0x001fc800078e0206 */
[----:B------:R-:W-:Y:S01]  /*06c0*/  IMAD.IADD R8, R6, 0x1, R9 ;  /* 0x0000000106087824 */ /* 0x000fe200078e0209 */
[----:B------:R-:W-:-:S04]  /*06d0*/  LEA R21, R9, UR4, 0x4 ;  /* 0x0000000409157c11 */ /* 0x000fc8000f8e20ff */
[----:B------:R-:W-:Y:S01]  /*06e0*/  LEA R22, R8, UR4, 0x4 ;  /* 0x0000000408167c11 */ /* 0x000fe2000f8e20ff */
[----:B------:R-:W-:Y:S04]  /*06f0*/  LDS.128 R12, [R21+-0x10] ;  /* 0xfffff000150c7984 */ /* 0x000fe80000000c00 */
[----:B------:R-:W0:Y:S02]  /*0700*/  LDS.128 R8, [R22+-0x10] ;  /* 0xfffff00016087984 */ /* 0x000e240000000c00 */
[----:B0-----:R-:W-:Y:S01]  /*0710*/  IMAD.IADD R12, R12, 0x1, R8 ;  /* 0x000000010c0c7824 */ /* 0x001fe200078e0208 */
[----:B------:R-:W-:Y:S01]  /*0720*/  IADD3 R13, PT, PT, R13, R9, RZ ;  /* 0x000000090d0d7210 */ /* 0x000fe20007ffe0ff */
[----:B------:R-:W-:Y:S01]  /*0730*/  IMAD.IADD R14, R14, 0x1, R10 ;  /* 0x000000010e0e7824 */ /* 0x000fe200078e020a */
[----:B------:R1:W-:Y:S01]  /*0740*/  STS.128 [R21+-0x10], R8 ;  /* 0xfffff00815007388 */ /* 0x0003e20000000c00 */
[----:B------:R-:W-:-:S05]  /*0750*/  IMAD.IADD R15, R15, 0x1, R11 ;  /* 0x000000010f0f7824 */ /* 0x000fca00078e020b */
[----:B------:R1:W-:Y:S02]  /*0760*/  STS.128 [R22+-0x10], R12 ;  /* 0xfffff00c16007388 */ /* 0x0003e40000000c00 */
.L_x_10:
[----:B------:R-:W-:Y:S05]  /*0770*/  BSYNC.RECONVERGENT B0 ;  /* 0x0000000000007941 */ /* 0x000fea0003800200 */
.L_x_9:
[----:B------:R-:W-:Y:S05]  /*0780*/  @!P1 BRA `(.L_x_11) ;  /* 0xfffffffc00a89947 */ /* 0x000fea000383ffff */
.L_x_7:
[----:B------:R-:W2:Y:S01]  /*0790*/  LDCU UR5, c[0x0][0x3a0] ;  /* 0x00007400ff0577ac */ /* 0x000ea20008000800 */
[----:B------:R-:W-:Y:S01]  /*07a0*/  IADD3 R0, PT, PT, R7, R0, RZ ;  /* 0x0000000007007210 */ /* 0x000fe20007ffe0ff */
[C---:B------:R-:W-:Y:S01]  /*07b0*/  IMAD R17, R2.reuse, 0x4, R17 ;  /* 0x0000000402117824 */ /* 0x040fe200078e0211 */
[----:B01----:R-:W0:Y:S03]  /*07c0*/  LDC R10, c[0x0][0x370] ;  /* 0x0000dc00ff0a7b82 */ /* 0x003e260000000800 */
[--C-:B------:R-:W-:Y:S02]  /*07d0*/  IMAD R6, R3, 0x4, R17.reuse ;  /* 0x0000000403067824 */ /* 0x100fe400078e0211 */
[----:B------:R-:W-:-:S03]  /*07e0*/  IMAD R17, R2, -0x8, R17 ;  /* 0xfffffff802117824 */ /* 0x000fc600078e0211 */
[----:B------:R-:W1:Y:S01]  /*07f0*/  LDC.64 R8, c[0x0][0x398] ;  /* 0x0000e600ff087b82 */ /* 0x000e620000000a00 */
[----:B--2---:R-:W-:Y:S01]  /*0800*/  ISETP.GE.AND P0, PT, R16, UR5, PT ;  /* 0x0000000510007c0c */ /* 0x004fe2000bf06270 */
[----:B------:R-:W-:Y:S06]  /*0810*/  WARPSYNC.ALL ;  /* 0x0000000000007948 */ /* 0x000fec0003800000 */
[----:B------:R-:W-:Y:S01]  /*0820*/  BAR.SYNC.DEFER_BLOCKING 0x0 ;  /* 0x0000000000007b1d */ /* 0x000fe20000010000 */
[----:B0-----:R-:W-:-:S04]  /*0830*/  IMAD R3, R3, R10, UR8 ;  /* 0x0000000803037e24 */ /* 0x001fc8000f8e020a */
[----:B-1----:R-:W-:Y:S01]  /*0840*/  IMAD.WIDE.U32 R8, R3, 0x4, R8 ;  /* 0x0000000403087825 */ /* 0x002fe200078e0008 */
[----:B------:R-:W0:Y:S04]  /*0850*/  LDS R11, [R0] ;  /* 0x00000000000b7984 */ /* 0x000e280000000800 */
[----:B0-----:R-:W-:Y:S04]  /*0860*/  STS [R6], R11 ;  /* 0x0000000b06007388 */ /* 0x001fe80000000800 */
[----:B------:R-:W0:Y:S04]  /*0870*/  LDS R19, [R19+-0x10] ;  /* 0xfffff00013137984 */ /* 0x000e280000000800 */
[----:B0-----:R-:W-:Y:S01]  /*0880*/  STG.E desc[UR6][R8.64], R19 ;  /* 0x0000001308007986 */ /* 0x001fe2000c101906 */
[----:B------:R-:W-:Y:S06]  /*0890*/  BAR.SYNC.DEFER_BLOCKING 0x0 ;  /* 0x0000000000007b1d */ /* 0x000fec0000010000 */
[----:B------:R-:W-:Y:S04]  /*08a0*/  LDS R3, [R17+-0x10] ;  /* 0xfffff00011037984 */ /* 0x000fe80000000800 */
[----:B------:R-:W0:Y:S04]  /*08b0*/  LDS R10, [R7+0x4] ;  /* 0x00000400070a7984 */ /* 0x000e280000000800 */
[----:B------:R-:W-:Y:S01]  /*08c0*/  LDS.64 R12, [R7+0x8] ;  /* 0x00000800070c7984 */ /* 0x000fe20000000a00 */
[----:B0-----:R-:W-:-:S05]  /*08d0*/  IADD3 R10, PT, PT, R3, R10, RZ ;  /* 0x0000000a030a7210 */ /* 0x001fca0007ffe0ff */
[----:B------:R-:W-:Y:S04]  /*08e0*/  STS [R7+0x4], R10 ;  /* 0x0000040a07007388 */ /* 0x000fe80000000800 */
[----:B------:R-:W0:Y:S02]  /*08f0*/  LDS R3, [R17+-0xc] ;  /* 0xfffff40011037984 */ /* 0x000e240000000800 */
[----:B0-----:R-:W-:-:S05]  /*0900*/  IMAD.IADD R12, R3, 0x1, R12 ;  /* 0x00000001030c7824 */ /* 0x001fca00078e020c */
[----:B------:R-:W-:Y:S04]  /*0910*/  STS [R7+0x8], R12 ;  /* 0x0000080c07007388 */ /* 0x000fe80000000800 */
[----:B------:R-:W0:Y:S02]  /*0920*/  LDS R14, [R17+-0x8] ;  /* 0xfffff800110e7984 */ /* 0x000e240000000800 */
[----:B0-----:R-:W-:-:S05]  /*0930*/  IMAD.IADD R14, R14, 0x1, R13 ;  /* 0x000000010e0e7824 */ /* 0x001fca00078e020d */
[----:B------:R0:W-:Y:S01]  /*0940*/  STS [R7+0xc], R14 ;  /* 0x00000c0e07007388 */ /* 0x0001e20000000800 */
[----:B------:R-:W-:Y:S06]  /*0950*/  BAR.SYNC.DEFER_BLOCKING 0x0 ;  /* 0x0000000000007b1d */ /* 0x000fec0000010000 */
[----:B------:R-:W-:Y:S05]  /*0960*/  @P0 EXIT ;  /* 0x000000000000094d */ /* 0x000fea0003800000 */
[----:B0-----:R-:W-:Y:S01]  /*0970*/  LDS R7, [R5] ;  /* 0x0000000005077984 */ /* 0x001fe20000000800 */
[----:B------:R-:W0:Y:S03]  /*0980*/  LDC.64 R8, c[0x0][0x388] ;  /* 0x0000e200ff087b82 */ /* 0x000e260000000a00 */
[----:B------:R-:W-:Y:S04]  /*0990*/  LDS R12, [R4] ;  /* 0x00000000040c7984 */ /* 0x000fe80000000800 */
[----:B------:R-:W-:Y:S01]  /*09a0*/  LDS R13, [R6] ;  /* 0x00000000060d7984 */ /* 0x000fe20000000800 */
[----:B------:R-:W1:Y:S08]  /*09b0*/  LDC.64 R10, c[0x0][0x380] ;  /* 0x0000e000ff0a7b82 */ /* 0x000e700000000a00 */
[----:B------:R-:W-:Y:S01]  /*09c0*/  BAR.SYNC.DEFER_BLOCKING 0x0 ;  /* 0x0000000000007b1d */ /* 0x000fe20000010000 */
[----:B0-----:R-:W-:-:S04]  /*09d0*/  IMAD.WIDE R8, R16, 0x4, R8 ;  /* 0x0000000410087825 */ /* 0x001fc800078e0208 */
[----:B-1----:R-:W-:Y:S01]  /*09e0*/  IMAD.WIDE R10, R16, 0x4, R10 ;  /* 0x00000004100a7825 */ /* 0x002fe200078e020a */
[----:B------:R-:W0:Y:S02]  /*09f0*/  LDS R3, [R0] ;  /* 0x0000000000037984 */ /* 0x000e240000000800 */
[----:B0-----:R-:W-:-:S05]  /*0a00*/  LEA R18, R3, R18, 0x2 ;  /* 0x0000001203127211 */ /* 0x001fca00078e10ff */
[C---:B------:R-:W-:Y:S01]  /*0a10*/  IMAD R15, R2.reuse, 0x4, R18 ;  /* 0x00000004020f7824 */ /* 0x040fe200078e0212 */
[----:B------:R-:W-:Y:S04]  /*0a20*/  STS [R18], R7 ;  /* 0x0000000712007388 */ /* 0x000fe80000000800 */
[----:B------:R-:W-:Y:S01]  /*0a30*/  LEA R14, R2, R15, 0x2 ;  /* 0x0000000f020e7211 */ /* 0x000fe200078e10ff */
[----:B------:R-:W-:Y:S01]  /*0a40*/  STS [R15], R12 ;  /* 0x0000000c0f007388 */ /* 0x000fe20000000800 */
[----:B------:R-:W0:Y:S03]  /*0a50*/  LDC.64 R2, c[0x0][0x390] ;  /* 0x0000e400ff027b82 */ /* 0x000e260000000a00 */
[----:B------:R-:W-:Y:S05]  /*0a60*/  STS [R14], R13 ;  /* 0x0000000d0e007388 */ /* 0x000fea0000000800 */
[----:B------:R-:W-:Y:S01]  /*0a70*/  BAR.SYNC.DEFER_BLOCKING 0x0 ;  /* 0x0000000000007b1d */ /* 0x000fe20000010000 */
[----:B0-----:R-:W-:-:S05]  /*0a80*/  IMAD.WIDE R16, R16, 0x4, R2 ;  /* 0x0000000410107825 */ /* 0x001fca00078e0202 */
[----:B------:R-:W0:Y:S04]  /*0a90*/  LDS R5, [R5] ;  /* 0x0000000005057984 */ /* 0x000e280000000800 */
[----:B------:R-:W1:Y:S04]  /*0aa0*/  LDS R19, [R4] ;  /* 0x0000000004137984 */ /* 0x000e680000000800 */
[----:B------:R-:W2:Y:S04]  /*0ab0*/  LDS R21, [R6] ;  /* 0x0000000006157984 */ /* 0x000ea80000000800 */
[----:B0-----:R-:W-:Y:S04]  /*0ac0*/  STG.E desc[UR6][R8.64], R5 ;  /* 0x0000000508007986 */ /* 0x001fe8000c101906 */
[----:B-1----:R-:W-:Y:S04]  /*0ad0*/  STG.E desc[UR6][R10.64], R19 ;  /* 0x000000130a007986 */ /* 0x002fe8000c101906 */
[----:B--2---:R-:W-:Y:S01]  /*0ae0*/  STG.E desc[UR6][R16.64], R21 ;  /* 0x0000001510007986 */ /* 0x004fe2000c101906 */
[----:B------:R-:W-:Y:S05]  /*0af0*/  EXIT ;  /* 0x000000000000794d */ /* 0x000fea0003800000 */
.L_x_12:
[----:B------:R-:W-:-:S00]  /*0b00*/  BRA `(.L_x_12) ;  /* 0xfffffffc00fc7947 */ /* 0x000fc0000383ffff */
[----:B------:R-:W-:-:S00]  /*0b10*/  NOP ;  /* 0x0000000000007918 */ /* 0x000fc00000000000 */
        /* <DEDUP_REMOVED lines=14> */
.L_x_13:


//--------------------- .nv.shared._Z9prefixSumPiS_S_S_ii --------------------------
	.section	.nv.shared._Z9prefixSumPiS_S_S_ii,"aw",@nobits
	.sectionflags	@""
	.align	16
	.zero		1024


//--------------------- .nv.shared.reserved.0     --------------------------
	.section	.nv.shared.reserved.0,"aw",@nobits
	.weak		__nv_reservedSMEM_offset_0_alias
	.size		__nv_reservedSMEM_offset_0_alias, 0, 64
	.other		__nv_reservedSMEM_offset_0_alias,@"STO_CUDA_RESERVED_SHARED STV_DEFAULT"
__nv_reservedSMEM_offset_0_alias:
	.zero		0
	.zero		64


//--------------------- .nv.constant0._Z9prefixSumPiS_S_S_ii --------------------------
	.section	.nv.constant0._Z9prefixSumPiS_S_S_ii,"a",@progbits
	.sectionflags	@""
	.align	4
.nv.constant0._Z9prefixSumPiS_S_S_ii:
	.zero		936


//--------------------- SYMBOLS --------------------------

	.type		.nv.reservedSmem.offset0,@object
	.size		.nv.reservedSmem.offset0,0x4
	.type		.nv.reservedSmem.cap,@object
	.size		.nv.reservedSmem.cap,0x4
